//
// Generated by NVIDIA NVVM Compiler
//
// Compiler Build ID: CL-36424714
// Cuda compilation tools, release 13.0, V13.0.88
// Based on NVVM 20.0.0
//

.version 9.0
.target sm_100
.address_size 64

	// .globl	_Z11get_averagePfS_ii

.visible .entry _Z11get_averagePfS_ii(
	.param .u64 .ptr .align 1 _Z11get_averagePfS_ii_param_0,
	.param .u64 .ptr .align 1 _Z11get_averagePfS_ii_param_1,
	.param .u32 _Z11get_averagePfS_ii_param_2,
	.param .u32 _Z11get_averagePfS_ii_param_3
)
{
	.reg .pred 	%p<23>;
	.reg .b32 	%r<54>;
	.reg .b32 	%f<170>;
	.reg .b64 	%rd<26>;

	ld.param.u64 	%rd7, [_Z11get_averagePfS_ii_param_0];
	ld.param.u64 	%rd8, [_Z11get_averagePfS_ii_param_1];
	ld.param.u32 	%r31, [_Z11get_averagePfS_ii_param_2];
	ld.param.u32 	%r32, [_Z11get_averagePfS_ii_param_3];
	cvta.to.global.u64 	%rd1, %rd7;
	cvta.to.global.u64 	%rd2, %rd8;
	mov.u32 	%r43, %tid.x;
	setp.ge.s32 	%p1, %r43, %r31;
	@%p1 bra 	$L__BB0_30;
	setp.gt.s32 	%p2, %r32, 0;
	cvt.rn.f32.s32 	%f1, %r32;
	mov.u32 	%r2, %ntid.x;
	@%p2 bra 	$L__BB0_2;
	bra.uni 	$L__BB0_29;
$L__BB0_2:
	and.b32  	%r3, %r32, 15;
	add.s32 	%r4, %r3, -1;
	and.b32  	%r5, %r32, 7;
	add.s32 	%r6, %r5, -1;
	and.b32  	%r7, %r32, 2147483632;
	and.b32  	%r8, %r32, 3;
	neg.s32 	%r9, %r7;
	add.s64 	%rd3, %rd1, 32;
$L__BB0_3:
	setp.lt.u32 	%p4, %r32, 16;
	mul.lo.s32 	%r11, %r43, %r32;
	mul.wide.s32 	%rd11, %r43, 4;
	add.s64 	%rd4, %rd2, %rd11;
	ld.global.f32 	%f169, [%rd4];
	mov.b32 	%r51, 0;
	mov.u32 	%r44, %r11;
	mov.u32 	%r45, %r9;
	@%p4 bra 	$L__BB0_5;
$L__BB0_4:
	.pragma "nounroll";
	mul.wide.s32 	%rd12, %r44, 4;
	add.s64 	%rd13, %rd3, %rd12;
	ld.global.f32 	%f16, [%rd13+-32];
	add.f32 	%f17, %f16, %f169;
	st.global.f32 	[%rd4], %f17;
	ld.global.f32 	%f18, [%rd13+-28];
	add.f32 	%f19, %f18, %f17;
	st.global.f32 	[%rd4], %f19;
	ld.global.f32 	%f20, [%rd13+-24];
	add.f32 	%f21, %f20, %f19;
	st.global.f32 	[%rd4], %f21;
	ld.global.f32 	%f22, [%rd13+-20];
	add.f32 	%f23, %f22, %f21;
	st.global.f32 	[%rd4], %f23;
	ld.global.f32 	%f24, [%rd13+-16];
	add.f32 	%f25, %f24, %f23;
	st.global.f32 	[%rd4], %f25;
	ld.global.f32 	%f26, [%rd13+-12];
	add.f32 	%f27, %f26, %f25;
	st.global.f32 	[%rd4], %f27;
	ld.global.f32 	%f28, [%rd13+-8];
	add.f32 	%f29, %f28, %f27;
	st.global.f32 	[%rd4], %f29;
	ld.global.f32 	%f30, [%rd13+-4];
	add.f32 	%f31, %f30, %f29;
	st.global.f32 	[%rd4], %f31;
	ld.global.f32 	%f32, [%rd13];
	add.f32 	%f33, %f32, %f31;
	st.global.f32 	[%rd4], %f33;
	ld.global.f32 	%f34, [%rd13+4];
	add.f32 	%f35, %f34, %f33;
	st.global.f32 	[%rd4], %f35;
	ld.global.f32 	%f36, [%rd13+8];
	add.f32 	%f37, %f36, %f35;
	st.global.f32 	[%rd4], %f37;
	ld.global.f32 	%f38, [%rd13+12];
	add.f32 	%f39, %f38, %f37;
	st.global.f32 	[%rd4], %f39;
	ld.global.f32 	%f40, [%rd13+16];
	add.f32 	%f41, %f40, %f39;
	st.global.f32 	[%rd4], %f41;
	ld.global.f32 	%f42, [%rd13+20];
	add.f32 	%f43, %f42, %f41;
	st.global.f32 	[%rd4], %f43;
	ld.global.f32 	%f44, [%rd13+24];
	add.f32 	%f45, %f44, %f43;
	st.global.f32 	[%rd4], %f45;
	ld.global.f32 	%f46, [%rd13+28];
	add.f32 	%f169, %f46, %f45;
	st.global.f32 	[%rd4], %f169;
	add.s32 	%r45, %r45, 16;
	add.s32 	%r44, %r44, 16;
	setp.eq.s32 	%p5, %r45, 0;
	mov.u32 	%r51, %r7;
	@%p5 bra 	$L__BB0_5;
	bra.uni 	$L__BB0_4;
$L__BB0_5:
	setp.eq.s32 	%p6, %r3, 0;
	@%p6 bra 	$L__BB0_15;
	setp.lt.u32 	%p7, %r4, 7;
	@%p7 bra 	$L__BB0_8;
	add.s32 	%r34, %r51, %r11;
	mul.wide.s32 	%rd14, %r34, 4;
	add.s64 	%rd15, %rd1, %rd14;
	ld.global.f32 	%f47, [%rd15];
	add.f32 	%f48, %f47, %f169;
	st.global.f32 	[%rd4], %f48;
	ld.global.f32 	%f49, [%rd15+4];
	add.f32 	%f50, %f49, %f48;
	st.global.f32 	[%rd4], %f50;
	ld.global.f32 	%f51, [%rd15+8];
	add.f32 	%f52, %f51, %f50;
	st.global.f32 	[%rd4], %f52;
	ld.global.f32 	%f53, [%rd15+12];
	add.f32 	%f54, %f53, %f52;
	st.global.f32 	[%rd4], %f54;
	ld.global.f32 	%f55, [%rd15+16];
	add.f32 	%f56, %f55, %f54;
	st.global.f32 	[%rd4], %f56;
	ld.global.f32 	%f57, [%rd15+20];
	add.f32 	%f58, %f57, %f56;
	st.global.f32 	[%rd4], %f58;
	ld.global.f32 	%f59, [%rd15+24];
	add.f32 	%f60, %f59, %f58;
	st.global.f32 	[%rd4], %f60;
	ld.global.f32 	%f61, [%rd15+28];
	add.f32 	%f169, %f61, %f60;
	st.global.f32 	[%rd4], %f169;
	add.s32 	%r51, %r51, 8;
$L__BB0_8:
	setp.eq.s32 	%p8, %r5, 0;
	@%p8 bra 	$L__BB0_15;
	setp.lt.u32 	%p9, %r6, 3;
	@%p9 bra 	$L__BB0_11;
	add.s32 	%r35, %r51, %r11;
	mul.wide.s32 	%rd16, %r35, 4;
	add.s64 	%rd17, %rd1, %rd16;
	ld.global.f32 	%f62, [%rd17];
	add.f32 	%f63, %f62, %f169;
	st.global.f32 	[%rd4], %f63;
	ld.global.f32 	%f64, [%rd17+4];
	add.f32 	%f65, %f64, %f63;
	st.global.f32 	[%rd4], %f65;
	ld.global.f32 	%f66, [%rd17+8];
	add.f32 	%f67, %f66, %f65;
	st.global.f32 	[%rd4], %f67;
	ld.global.f32 	%f68, [%rd17+12];
	add.f32 	%f169, %f68, %f67;
	st.global.f32 	[%rd4], %f169;
	add.s32 	%r51, %r51, 4;
$L__BB0_11:
	setp.eq.s32 	%p10, %r8, 0;
	@%p10 bra 	$L__BB0_15;
	setp.eq.s32 	%p11, %r8, 1;
	add.s32 	%r36, %r51, %r11;
	mul.wide.s32 	%rd18, %r36, 4;
	add.s64 	%rd6, %rd1, %rd18;
	ld.global.f32 	%f69, [%rd6];
	add.f32 	%f169, %f69, %f169;
	st.global.f32 	[%rd4], %f169;
	@%p11 bra 	$L__BB0_15;
	setp.eq.s32 	%p12, %r8, 2;
	ld.global.f32 	%f70, [%rd6+4];
	add.f32 	%f169, %f70, %f169;
	st.global.f32 	[%rd4], %f169;
	@%p12 bra 	$L__BB0_15;
	ld.global.f32 	%f71, [%rd6+8];
	add.f32 	%f169, %f71, %f169;
$L__BB0_15:
	setp.lt.u32 	%p13, %r32, 16;
	div.rn.f32 	%f72, %f169, %f1;
	st.global.f32 	[%rd4], %f72;
	mov.b32 	%r48, 0;
	@%p13 bra 	$L__BB0_18;
	mov.b32 	%r46, 0;
$L__BB0_17:
	.pragma "nounroll";
	ld.global.f32 	%f73, [%rd4];
	add.s32 	%r39, %r46, %r11;
	mul.wide.s32 	%rd19, %r39, 4;
	add.s64 	%rd20, %rd1, %rd19;
	ld.global.f32 	%f74, [%rd20];
	sub.f32 	%f75, %f74, %f73;
	st.global.f32 	[%rd20], %f75;
	ld.global.f32 	%f76, [%rd4];
	ld.global.f32 	%f77, [%rd20+4];
	sub.f32 	%f78, %f77, %f76;
	st.global.f32 	[%rd20+4], %f78;
	ld.global.f32 	%f79, [%rd4];
	ld.global.f32 	%f80, [%rd20+8];
	sub.f32 	%f81, %f80, %f79;
	st.global.f32 	[%rd20+8], %f81;
	ld.global.f32 	%f82, [%rd4];
	ld.global.f32 	%f83, [%rd20+12];
	sub.f32 	%f84, %f83, %f82;
	st.global.f32 	[%rd20+12], %f84;
	ld.global.f32 	%f85, [%rd4];
	ld.global.f32 	%f86, [%rd20+16];
	sub.f32 	%f87, %f86, %f85;
	st.global.f32 	[%rd20+16], %f87;
	ld.global.f32 	%f88, [%rd4];
	ld.global.f32 	%f89, [%rd20+20];
	sub.f32 	%f90, %f89, %f88;
	st.global.f32 	[%rd20+20], %f90;
	ld.global.f32 	%f91, [%rd4];
	ld.global.f32 	%f92, [%rd20+24];
	sub.f32 	%f93, %f92, %f91;
	st.global.f32 	[%rd20+24], %f93;
	ld.global.f32 	%f94, [%rd4];
	ld.global.f32 	%f95, [%rd20+28];
	sub.f32 	%f96, %f95, %f94;
	st.global.f32 	[%rd20+28], %f96;
	ld.global.f32 	%f97, [%rd4];
	ld.global.f32 	%f98, [%rd20+32];
	sub.f32 	%f99, %f98, %f97;
	st.global.f32 	[%rd20+32], %f99;
	ld.global.f32 	%f100, [%rd4];
	ld.global.f32 	%f101, [%rd20+36];
	sub.f32 	%f102, %f101, %f100;
	st.global.f32 	[%rd20+36], %f102;
	ld.global.f32 	%f103, [%rd4];
	ld.global.f32 	%f104, [%rd20+40];
	sub.f32 	%f105, %f104, %f103;
	st.global.f32 	[%rd20+40], %f105;
	ld.global.f32 	%f106, [%rd4];
	ld.global.f32 	%f107, [%rd20+44];
	sub.f32 	%f108, %f107, %f106;
	st.global.f32 	[%rd20+44], %f108;
	ld.global.f32 	%f109, [%rd4];
	ld.global.f32 	%f110, [%rd20+48];
	sub.f32 	%f111, %f110, %f109;
	st.global.f32 	[%rd20+48], %f111;
	ld.global.f32 	%f112, [%rd4];
	ld.global.f32 	%f113, [%rd20+52];
	sub.f32 	%f114, %f113, %f112;
	st.global.f32 	[%rd20+52], %f114;
	ld.global.f32 	%f115, [%rd4];
	ld.global.f32 	%f116, [%rd20+56];
	sub.f32 	%f117, %f116, %f115;
	st.global.f32 	[%rd20+56], %f117;
	ld.global.f32 	%f118, [%rd4];
	ld.global.f32 	%f119, [%rd20+60];
	sub.f32 	%f120, %f119, %f118;
	st.global.f32 	[%rd20+60], %f120;
	add.s32 	%r46, %r46, 16;
	setp.eq.s32 	%p14, %r46, %r7;
	mov.u32 	%r48, %r7;
	@%p14 bra 	$L__BB0_18;
	bra.uni 	$L__BB0_17;
$L__BB0_18:
	setp.eq.s32 	%p15, %r3, 0;
	@%p15 bra 	$L__BB0_28;
	setp.lt.u32 	%p16, %r4, 7;
	@%p16 bra 	$L__BB0_21;
	ld.global.f32 	%f121, [%rd4];
	add.s32 	%r40, %r48, %r11;
	mul.wide.s32 	%rd21, %r40, 4;
	add.s64 	%rd22, %rd1, %rd21;
	ld.global.f32 	%f122, [%rd22];
	sub.f32 	%f123, %f122, %f121;
	st.global.f32 	[%rd22], %f123;
	ld.global.f32 	%f124, [%rd4];
	ld.global.f32 	%f125, [%rd22+4];
	sub.f32 	%f126, %f125, %f124;
	st.global.f32 	[%rd22+4], %f126;
	ld.global.f32 	%f127, [%rd4];
	ld.global.f32 	%f128, [%rd22+8];
	sub.f32 	%f129, %f128, %f127;
	st.global.f32 	[%rd22+8], %f129;
	ld.global.f32 	%f130, [%rd4];
	ld.global.f32 	%f131, [%rd22+12];
	sub.f32 	%f132, %f131, %f130;
	st.global.f32 	[%rd22+12], %f132;
	ld.global.f32 	%f133, [%rd4];
	ld.global.f32 	%f134, [%rd22+16];
	sub.f32 	%f135, %f134, %f133;
	st.global.f32 	[%rd22+16], %f135;
	ld.global.f32 	%f136, [%rd4];
	ld.global.f32 	%f137, [%rd22+20];
	sub.f32 	%f138, %f137, %f136;
	st.global.f32 	[%rd22+20], %f138;
	ld.global.f32 	%f139, [%rd4];
	ld.global.f32 	%f140, [%rd22+24];
	sub.f32 	%f141, %f140, %f139;
	st.global.f32 	[%rd22+24], %f141;
	ld.global.f32 	%f142, [%rd4];
	ld.global.f32 	%f143, [%rd22+28];
	sub.f32 	%f144, %f143, %f142;
	st.global.f32 	[%rd22+28], %f144;
	add.s32 	%r48, %r48, 8;
$L__BB0_21:
	setp.eq.s32 	%p17, %r5, 0;
	@%p17 bra 	$L__BB0_28;
	setp.lt.u32 	%p18, %r6, 3;
	@%p18 bra 	$L__BB0_24;
	ld.global.f32 	%f145, [%rd4];
	add.s32 	%r41, %r48, %r11;
	mul.wide.s32 	%rd23, %r41, 4;
	add.s64 	%rd24, %rd1, %rd23;
	ld.global.f32 	%f146, [%rd24];
	sub.f32 	%f147, %f146, %f145;
	st.global.f32 	[%rd24], %f147;
	ld.global.f32 	%f148, [%rd4];
	ld.global.f32 	%f149, [%rd24+4];
	sub.f32 	%f150, %f149, %f148;
	st.global.f32 	[%rd24+4], %f150;
	ld.global.f32 	%f151, [%rd4];
	ld.global.f32 	%f152, [%rd24+8];
	sub.f32 	%f153, %f152, %f151;
	st.global.f32 	[%rd24+8], %f153;
	ld.global.f32 	%f154, [%rd4];
	ld.global.f32 	%f155, [%rd24+12];
	sub.f32 	%f156, %f155, %f154;
	st.global.f32 	[%rd24+12], %f156;
	add.s32 	%r48, %r48, 4;
$L__BB0_24:
	setp.eq.s32 	%p19, %r8, 0;
	@%p19 bra 	$L__BB0_28;
	setp.eq.s32 	%p20, %r8, 1;
	ld.global.f32 	%f157, [%rd4];
	add.s32 	%r42, %r48, %r11;
	mul.wide.s32 	%rd25, %r42, 4;
	add.s64 	%rd5, %rd1, %rd25;
	ld.global.f32 	%f158, [%rd5];
	sub.f32 	%f159, %f158, %f157;
	st.global.f32 	[%rd5], %f159;
	@%p20 bra 	$L__BB0_28;
	setp.eq.s32 	%p21, %r8, 2;
	ld.global.f32 	%f160, [%rd4];
	ld.global.f32 	%f161, [%rd5+4];
	sub.f32 	%f162, %f161, %f160;
	st.global.f32 	[%rd5+4], %f162;
	@%p21 bra 	$L__BB0_28;
	ld.global.f32 	%f163, [%rd4];
	ld.global.f32 	%f164, [%rd5+8];
	sub.f32 	%f165, %f164, %f163;
	st.global.f32 	[%rd5+8], %f165;
$L__BB0_28:
	add.s32 	%r43, %r43, %r2;
	setp.lt.s32 	%p22, %r43, %r31;
	@%p22 bra 	$L__BB0_3;
	bra.uni 	$L__BB0_30;
$L__BB0_29:
	mul.wide.s32 	%rd9, %r43, 4;
	add.s64 	%rd10, %rd2, %rd9;
	ld.global.f32 	%f14, [%rd10];
	div.rn.f32 	%f15, %f14, %f1;
	st.global.f32 	[%rd10], %f15;
	add.s32 	%r43, %r43, %r2;
	setp.lt.s32 	%p3, %r43, %r31;
	@%p3 bra 	$L__BB0_29;
$L__BB0_30:
	ret;

}


// ===== COMPILED SASS (sm_100) =====

	.target	sm_100

	.elftype	@"ET_EXEC"


//--------------------- .note.nv.tkinfo           --------------------------
	.section	.note.nv.tkinfo,"",@"SHT_NOTE"
	.sectionflags	@"SHF_NOTE_NV_TKINFO"
	.tkinfo
        /*0018*/ 	.word	0x00000002
        /*0030*/ 	.string	""
        /*0030*/ 	.string	"ptxas"
        /*0030*/ 	.string	"Cuda compilation tools, release 13.0, V13.0.88"
        /*0030*/ 	.string	"Build cuda_13.0.r13.0/compiler.36424714_0"
        /*0030*/ 	.string	"-arch sm_100 -m 64 "



//--------------------- .note.nv.cuinfo           --------------------------
	.section	.note.nv.cuinfo,"",@"SHT_NOTE"
	.sectionflags	@"SHF_NOTE_NV_CUINFO"
        /*0018*/ 	.short	0x0002
        /*001a*/ 	.short	0x0064
        /*001c*/ 	.short	0x0082
	.zero		2


//--------------------- .nv.info                  --------------------------
	.section	.nv.info,"",@"SHT_CUDA_INFO"
	.align	4


	//----- nvinfo : EIATTR_REGCOUNT
	.align		4
        /*0000*/ 	.byte	0x04, 0x2f
        /*0002*/ 	.short	(.L_1 - .L_0)
	.align		4
.L_0:
        /*0004*/ 	.word	index@(_Z11get_averagePfS_ii)
        /*0008*/ 	.word	0x00000016


	//----- nvinfo : EIATTR_FRAME_SIZE
	.align		4
.L_1:
        /*000c*/ 	.byte	0x04, 0x11
        /*000e*/ 	.short	(.L_3 - .L_2)
	.align		4
.L_2:
        /*0010*/ 	.word	index@($__internal_0_$__cuda_sm3x_div_rn_noftz_f32_slowpath)
        /*0014*/ 	.word	0x00000000


	//----- nvinfo : EIATTR_FRAME_SIZE
	.align		4
.L_3:
        /*0018*/ 	.byte	0x04, 0x11
        /*001a*/ 	.short	(.L_5 - .L_4)
	.align		4
.L_4:
        /*001c*/ 	.word	index@(_Z11get_averagePfS_ii)
        /*0020*/ 	.word	0x00000000


	//----- nvinfo : EIATTR_MIN_STACK_SIZE
	.align		4
.L_5:
        /*0024*/ 	.byte	0x04, 0x12
        /*0026*/ 	.short	(.L_7 - .L_6)
	.align		4
.L_6:
        /*0028*/ 	.word	index@(_Z11get_averagePfS_ii)
        /*002c*/ 	.word	0x00000000
.L_7:


//--------------------- .nv.compat                --------------------------
	.section	.nv.compat,"",@"SHT_CUDA_COMPAT_INFO"
	.align	4
        /*0000*/ 	.byte	0x02, 0x09, 0x00, 0x00, 0x02, 0x02, 0x01, 0x00, 0x02, 0x05, 0x05, 0x00, 0x03, 0x07, 0x01, 0x01
        /*0010*/ 	.byte	0x02, 0x03, 0x00, 0x00, 0x02, 0x06, 0x01, 0x00, 0x04, 0x0b, 0x08, 0x00, 0x01, 0x00, 0x00, 0x00
        /*0020*/ 	.byte	0x00, 0x00, 0x00, 0x00


//--------------------- .nv.info._Z11get_averagePfS_ii --------------------------
	.section	.nv.info._Z11get_averagePfS_ii,"",@"SHT_CUDA_INFO"
	.sectionflags	@""
	.align	4


	//----- nvinfo : EIATTR_CUDA_API_VERSION
	.align		4
        /*0000*/ 	.byte	0x04, 0x37
        /*0002*/ 	.short	(.L_9 - .L_8)
.L_8:
        /*0004*/ 	.word	0x00000082


	//----- nvinfo : EIATTR_KPARAM_INFO
	.align		4
.L_9:
        /*0008*/ 	.byte	0x04, 0x17
        /*000a*/ 	.short	(.L_11 - .L_10)
.L_10:
        /*000c*/ 	.word	0x00000000
        /*0010*/ 	.short	0x0003
        /*0012*/ 	.short	0x0014
        /*0014*/ 	.byte	0x00, 0xf0, 0x11, 0x00


	//----- nvinfo : EIATTR_KPARAM_INFO
	.align		4
.L_11:
        /*0018*/ 	.byte	0x04, 0x17
        /*001a*/ 	.short	(.L_13 - .L_12)
.L_12:
        /*001c*/ 	.word	0x00000000
        /*0020*/ 	.short	0x0002
        /*0022*/ 	.short	0x0010
        /*0024*/ 	.byte	0x00, 0xf0, 0x11, 0x00


	//----- nvinfo : EIATTR_KPARAM_INFO
	.align		4
.L_13:
        /*0028*/ 	.byte	0x04, 0x17
        /*002a*/ 	.short	(.L_15 - .L_14)
.L_14:
        /*002c*/ 	.word	0x00000000
        /*0030*/ 	.short	0x0001
        /*0032*/ 	.short	0x0008
        /*0034*/ 	.byte	0x00, 0xf5, 0x21, 0x00


	//----- nvinfo : EIATTR_KPARAM_INFO
	.align		4
.L_15:
        /*0038*/ 	.byte	0x04, 0x17
        /*003a*/ 	.short	(.L_17 - .L_16)
.L_16:
        /*003c*/ 	.word	0x00000000
        /*0040*/ 	.short	0x0000
        /*0042*/ 	.short	0x0000
        /*0044*/ 	.byte	0x00, 0xf5, 0x21, 0x00


	//----- nvinfo : EIATTR_SPARSE_MMA_MASK
	.align		4
.L_17:
        /*0048*/ 	.byte	0x03, 0x50
        /*004a*/ 	.short	0x0000


	//----- nvinfo : EIATTR_MAXREG_COUNT
	.align		4
        /*004c*/ 	.byte	0x03, 0x1b
        /*004e*/ 	.short	0x00ff


	//----- nvinfo : EIATTR_MERCURY_ISA_VERSION
	.align		4
        /*0050*/ 	.byte	0x03, 0x5f
        /*0052*/ 	.short	0x0101


	//----- nvinfo : EIATTR_VRC_CTA_INIT_COUNT
	.align		4
        /*0054*/ 	.byte	0x02, 0x4a
	.zero		1
	.zero		1


	//----- nvinfo : EIATTR_EXIT_INSTR_OFFSETS
	.align		4
        /*0058*/ 	.byte	0x04, 0x1c
        /*005a*/ 	.short	(.L_19 - .L_18)


	//   ....[0]....
.L_18:
        /*005c*/ 	.word	0x00000040


	//   ....[1]....
        /*0060*/ 	.word	0x00000200


	//   ....[2]....
        /*0064*/ 	.word	0x00001650


	//----- nvinfo : EIATTR_CRS_STACK_SIZE
	.align		4
.L_19:
        /*0068*/ 	.byte	0x04, 0x1e
        /*006a*/ 	.short	(.L_21 - .L_20)
.L_20:
        /*006c*/ 	.word	0x00000000


	//----- nvinfo : EIATTR_CBANK_PARAM_SIZE
	.align		4
.L_21:
        /*0070*/ 	.byte	0x03, 0x19
        /*0072*/ 	.short	0x0018


	//----- nvinfo : EIATTR_PARAM_CBANK
	.align		4
        /*0074*/ 	.byte	0x04, 0x0a
        /*0076*/ 	.short	(.L_23 - .L_22)
	.align		4
.L_22:
        /*0078*/ 	.word	index@(.nv.constant0._Z11get_averagePfS_ii)
        /*007c*/ 	.short	0x0380
        /*007e*/ 	.short	0x0018


	//----- nvinfo : EIATTR_SW_WAR
	.align		4
.L_23:
        /*0080*/ 	.byte	0x04, 0x36
        /*0082*/ 	.short	(.L_25 - .L_24)
.L_24:
        /*0084*/ 	.word	0x00000008
.L_25:


//--------------------- .nv.callgraph             --------------------------
	.section	.nv.callgraph,"",@"SHT_CUDA_CALLGRAPH"
	.align	4
	.sectionentsize	8
	.align		4
        /*0000*/ 	.word	0x00000000
	.align		4
        /*0004*/ 	.word	0xffffffff
	.align		4
        /*0008*/ 	.word	0x00000000
	.align		4
        /*000c*/ 	.word	0xfffffffe
	.align		4
        /*0010*/ 	.word	0x00000000
	.align		4
        /*0014*/ 	.word	0xfffffffd
	.align		4
        /*0018*/ 	.word	0x00000000
	.align		4
        /*001c*/ 	.word	0xfffffffc


//--------------------- .text._Z11get_averagePfS_ii --------------------------
	.section	.text._Z11get_averagePfS_ii,"ax",@progbits
	.align	128
        .global         _Z11get_averagePfS_ii
        .type           _Z11get_averagePfS_ii,@function
        .size           _Z11get_averagePfS_ii,(.L_x_30 - _Z11get_averagePfS_ii)
        .other          _Z11get_averagePfS_ii,@"STO_CUDA_ENTRY STV_DEFAULT"
_Z11get_averagePfS_ii:
.text._Z11get_averagePfS_ii:
[----:B------:R-:W-:Y:S01]  /*0000*/  LDC R1, c[0x0][0x37c] ;  /* 0x0000df00ff017b82 */ /* 0x000fe20000000800 */
[----:B------:R-:W0:Y:S01]  /*0010*/  S2R R2, SR_TID.X ;  /* 0x0000000000027919 */ /* 0x000e220000002100 */
[----:B------:R-:W0:Y:S02]  /*0020*/  LDCU UR4, c[0x0][0x390] ;  /* 0x00007200ff0477ac */ /* 0x000e240008000800 */
[----:B0-----:R-:W-:-:S13]  /*0030*/  ISETP.GE.AND P0, PT, R2, UR4, PT ;  /* 0x0000000402007c0c */ /* 0x001fda000bf06270 */
[----:B------:R-:W-:Y:S05]  /*0040*/  @P0 EXIT ;  /* 0x000000000000094d */ /* 0x000fea0003800000 */
[----:B------:R-:W0:Y:S01]  /*0050*/  LDCU UR6, c[0x0][0x394] ;  /* 0x00007280ff0677ac */ /* 0x000e220008000800 */
[----:B------:R-:W1:Y:S01]  /*0060*/  LDC.64 R4, c[0x0][0x388] ;  /* 0x0000e200ff047b82 */ /* 0x000e620000000a00 */
[----:B------:R-:W2:Y:S01]  /*0070*/  LDCU UR13, c[0x0][0x360] ;  /* 0x00006c00ff0d77ac */ /* 0x000ea20008000800 */
[----:B------:R-:W3:Y:S01]  /*0080*/  LDCU.64 UR14, c[0x0][0x358] ;  /* 0x00006b00ff0e77ac */ /* 0x000ee20008000a00 */
[----:B------:R-:W4:Y:S01]  /*0090*/  LDCU UR4, c[0x0][0x390] ;  /* 0x00007200ff0477ac */ /* 0x000f220008000800 */
[----:B0-----:R-:W-:Y:S02]  /*00a0*/  UISETP.GT.AND UP0, UPT, UR6, URZ, UPT ;  /* 0x000000ff0600728c */ /* 0x001fe4000bf04270 */
[----:B------:R-:W-:-:S07]  /*00b0*/  I2FP.F32.S32 R3, UR6 ;  /* 0x0000000600037c45 */ /* 0x000fce0008201400 */
[----:B--234-:R-:W-:Y:S05]  /*00c0*/  BRA.U UP0, `(.L_x_0) ;  /* 0x0000000100507547 */ /* 0x01cfea000b800000 */
.L_x_3:
[----:B01----:R-:W-:-:S05]  /*00d0*/  IMAD.WIDE R6, R2, 0x4, R4 ;  /* 0x0000000402067825 */ /* 0x003fca00078e0204 */
[----:B------:R-:W2:Y:S01]  /*00e0*/  LDG.E R0, desc[UR14][R6.64] ;  /* 0x0000000e06007981 */ /* 0x000ea2000c1e1900 */
[----:B------:R-:W0:Y:S01]  /*00f0*/  MUFU.RCP R8, R3 ;  /* 0x0000000300087308 */ /* 0x000e220000001000 */
[----:B------:R-:W-:Y:S01]  /*0100*/  IADD3 R2, PT, PT, R2, UR13, RZ ;  /* 0x0000000d02027c10 */ /* 0x000fe2000fffe0ff */
[----:B------:R-:W-:Y:S03]  /*0110*/  BSSY.RECONVERGENT B0, `(.L_x_1) ;  /* 0x000000c000007945 */ /* 0x000fe60003800200 */
[----:B------:R-:W-:Y:S01]  /*0120*/  ISETP.GE.AND P2, PT, R2, UR4, PT ;  /* 0x0000000402007c0c */ /* 0x000fe2000bf46270 */
[----:B0-----:R-:W-:-:S04]  /*0130*/  FFMA R9, -R3, R8, 1 ;  /* 0x3f80000003097423 */ /* 0x001fc80000000108 */
[----:B------:R-:W-:Y:S01]  /*0140*/  FFMA R9, R8, R9, R8 ;  /* 0x0000000908097223 */ /* 0x000fe20000000008 */
[----:B--2---:R-:W0:Y:S03]  /*0150*/  FCHK P0, R0, R3 ;  /* 0x0000000300007302 */ /* 0x004e260000000000 */
[----:B------:R-:W-:-:S04]  /*0160*/  FFMA R8, R0, R9, RZ ;  /* 0x0000000900087223 */ /* 0x000fc800000000ff */
[----:B------:R-:W-:-:S04]  /*0170*/  FFMA R10, -R3, R8, R0 ;  /* 0x00000008030a7223 */ /* 0x000fc80000000100 */
[----:B------:R-:W-:Y:S01]  /*0180*/  FFMA R9, R9, R10, R8 ;  /* 0x0000000a09097223 */ /* 0x000fe20000000008 */
[----:B0-----:R-:W-:Y:S06]  /*0190*/  @!P0 BRA `(.L_x_2) ;  /* 0x00000000000c8947 */ /* 0x001fec0003800000 */
[----:B------:R-:W-:-:S07]  /*01a0*/  MOV R8, 0x1c0 ;  /* 0x000001c000087802 */ /* 0x000fce0000000f00 */
[----:B------:R-:W-:Y:S05]  /*01b0*/  CALL.REL.NOINC `($__internal_0_$__cuda_sm3x_div_rn_noftz_f32_slowpath) ;  /* 0x0000001400287944 */ /* 0x000fea0003c00000 */
[----:B------:R-:W-:-:S07]  /*01c0*/  MOV R9, R0 ;  /* 0x0000000000097202 */ /* 0x000fce0000000f00 */
.L_x_2:
[----:B------:R-:W-:Y:S05]  /*01d0*/  BSYNC.RECONVERGENT B0 ;  /* 0x0000000000007941 */ /* 0x000fea0003800200 */
.L_x_1:
[----:B------:R0:W-:Y:S01]  /*01e0*/  STG.E desc[UR14][R6.64], R9 ;  /* 0x0000000906007986 */ /* 0x0001e2000c10190e */
[----:B------:R-:W-:Y:S05]  /*01f0*/  @!P2 BRA `(.L_x_3) ;  /* 0xfffffffc00b4a947 */ /* 0x000fea000383ffff */
[----:B------:R-:W-:Y:S05]  /*0200*/  EXIT ;  /* 0x000000000000794d */ /* 0x000fea0003800000 */
.L_x_0:
[----:B------:R-:W0:Y:S01]  /*0210*/  LDCU.64 UR4, c[0x0][0x380] ;  /* 0x00007000ff0477ac */ /* 0x000e220008000a00 */
[----:B------:R-:W-:Y:S01]  /*0220*/  BSSY.RECONVERGENT B0, `(.L_x_4) ;  /* 0x0000142000007945 */ /* 0x000fe20003800200 */
[----:B------:R-:W-:Y:S02]  /*0230*/  ULOP3.LUT UR9, UR6, 0xf, URZ, 0xc0, !UPT ;  /* 0x0000000f06097892 */ /* 0x000fe4000f8ec0ff */
[----:B------:R-:W-:Y:S02]  /*0240*/  ULOP3.LUT UR11, UR6, 0x7, URZ, 0xc0, !UPT ;  /* 0x00000007060b7892 */ /* 0x000fe4000f8ec0ff */
[----:B------:R-:W-:Y:S02]  /*0250*/  UIADD3 UR10, UPT, UPT, UR9, -0x1, URZ ;  /* 0xffffffff090a7890 */ /* 0x000fe4000fffe0ff */
[----:B------:R-:W-:Y:S02]  /*0260*/  UIADD3 UR12, UPT, UPT, UR11, -0x1, URZ ;  /* 0xffffffff0b0c7890 */ /* 0x000fe4000fffe0ff */
[----:B0-----:R-:W-:-:S04]  /*0270*/  UIADD3 UR7, UP0, UPT, UR4, 0x20, URZ ;  /* 0x0000002004077890 */ /* 0x001fc8000ff1e0ff */
[----:B------:R-:W-:Y:S02]  /*0280*/  UIADD3.X UR8, UPT, UPT, URZ, UR5, URZ, UP0, !UPT ;  /* 0x00000005ff087290 */ /* 0x000fe400087fe4ff */
[----:B------:R-:W-:Y:S02]  /*0290*/  ULOP3.LUT UR5, UR6, 0x7ffffff0, URZ, 0xc0, !UPT ;  /* 0x7ffffff006057892 */ /* 0x000fe4000f8ec0ff */
[----:B------:R-:W-:Y:S02]  /*02a0*/  ULOP3.LUT UR6, UR6, 0x3, URZ, 0xc0, !UPT ;  /* 0x0000000306067892 */ /* 0x000fe4000f8ec0ff */
[----:B------:R-:W-:-:S12]  /*02b0*/  UIADD3 UR16, UPT, UPT, -UR5, URZ, URZ ;  /* 0x000000ff05107290 */ /* 0x000fd8000fffe1ff */
.L_x_17:
[----:B01-34-:R-:W0:Y:S08]  /*02c0*/  LDC.64 R4, c[0x0][0x388] ;  /* 0x0000e200ff047b82 */ /* 0x01be300000000a00 */
[----:B--2---:R-:W1:Y:S01]  /*02d0*/  LDC.64 R8, c[0x0][0x390] ;  /* 0x0000e400ff087b82 */ /* 0x004e620000000a00 */
[----:B0-----:R-:W-:-:S05]  /*02e0*/  IMAD.WIDE R4, R2, 0x4, R4 ;  /* 0x0000000402047825 */ /* 0x001fca00078e0204 */
[----:B------:R0:W5:Y:S01]  /*02f0*/  LDG.E R11, desc[UR14][R4.64] ;  /* 0x0000000e040b7981 */ /* 0x000162000c1e1900 */
[----:B------:R-:W-:Y:S01]  /*0300*/  HFMA2 R7, -RZ, RZ, 0, 0 ;  /* 0x00000000ff077431 */ /* 0x000fe200000001ff */
[----:B-1----:R-:W-:Y:S01]  /*0310*/  ISETP.GE.U32.AND P2, PT, R9, 0x10, PT ;  /* 0x000000100900780c */ /* 0x002fe20003f46070 */
[C---:B------:R-:W-:Y:S01]  /*0320*/  IMAD R6, R2.reuse, R9, RZ ;  /* 0x0000000902067224 */ /* 0x040fe200078e02ff */
[----:B------:R-:W-:-:S04]  /*0330*/  IADD3 R2, PT, PT, R2, UR13, RZ ;  /* 0x0000000d02027c10 */ /* 0x000fc8000fffe0ff */
[----:B------:R-:W-:-:S07]  /*0340*/  ISETP.GE.AND P3, PT, R2, R8, PT ;  /* 0x000000080200720c */ /* 0x000fce0003f66270 */
[----:B0-----:R-:W-:Y:S06]  /*0350*/  @!P2 BRA `(.L_x_5) ;  /* 0x0000000000e8a947 */ /* 0x001fec0003800000 */
[----:B------:R-:W-:Y:S02]  /*0360*/  MOV R7, R6 ;  /* 0x0000000600077202 */ /* 0x000fe40000000f00 */
[----:B------:R-:W-:-:S07]  /*0370*/  MOV R0, UR16 ;  /* 0x0000001000007c02 */ /* 0x000fce0008000f00 */
.L_x_6:
[----:B------:R-:W-:Y:S02]  /*0380*/  MOV R8, UR7 ;  /* 0x0000000700087c02 */ /* 0x000fe40008000f00 */
[----:B------:R-:W-:-:S03]  /*0390*/  MOV R9, UR8 ;  /* 0x0000000800097c02 */ /* 0x000fc60008000f00 */
[----:B------:R-:W-:-:S05]  /*03a0*/  IMAD.WIDE R8, R7, 0x4, R8 ;  /* 0x0000000407087825 */ /* 0x000fca00078e0208 */
[----:B--2---:R-:W2:Y:S02]  /*03b0*/  LDG.E R10, desc[UR14][R8.64+-0x20] ;  /* 0xffffe00e080a7981 */ /* 0x004ea4000c1e1900 */
[----:B--2--5:R-:W-:-:S05]  /*03c0*/  FADD R11, R10, R11 ;  /* 0x0000000b0a0b7221 */ /* 0x024fca0000000000 */
[----:B------:R0:W-:Y:S04]  /*03d0*/  STG.E desc[UR14][R4.64], R11 ;  /* 0x0000000b04007986 */ /* 0x0001e8000c10190e */
[----:B------:R-:W2:Y:S02]  /*03e0*/  LDG.E R10, desc[UR14][R8.64+-0x1c] ;  /* 0xffffe40e080a7981 */ /* 0x000ea4000c1e1900 */
[----:B--2---:R-:W-:-:S05]  /*03f0*/  FADD R13, R11, R10 ;  /* 0x0000000a0b0d7221 */ /* 0x004fca0000000000 */
[----:B------:R1:W-:Y:S04]  /*0400*/  STG.E desc[UR14][R4.64], R13 ;  /* 0x0000000d04007986 */ /* 0x0003e8000c10190e */
[----:B------:R-:W2:Y:S02]  /*0410*/  LDG.E R10, desc[UR14][R8.64+-0x18] ;  /* 0xffffe80e080a7981 */ /* 0x000ea4000c1e1900 */
[----:B--2---:R-:W-:-:S05]  /*0420*/  FADD R15, R13, R10 ;  /* 0x0000000a0d0f7221 */ /* 0x004fca0000000000 */
[----:B------:R2:W-:Y:S04]  /*0430*/  STG.E desc[UR14][R4.64], R15 ;  /* 0x0000000f04007986 */ /* 0x0005e8000c10190e */
[----:B------:R-:W3:Y:S02]  /*0440*/  LDG.E R10, desc[UR14][R8.64+-0x14] ;  /* 0xffffec0e080a7981 */ /* 0x000ee4000c1e1900 */
[----:B---3--:R-:W-:-:S05]  /*0450*/  FADD R17, R15, R10 ;  /* 0x0000000a0f117221 */ /* 0x008fca0000000000 */
[----:B------:R3:W-:Y:S04]  /*0460*/  STG.E desc[UR14][R4.64], R17 ;  /* 0x0000001104007986 */ /* 0x0007e8000c10190e */
[----:B------:R-:W0:Y:S02]  /*0470*/  LDG.E R10, desc[UR14][R8.64+-0x10] ;  /* 0xfffff00e080a7981 */ /* 0x000e24000c1e1900 */
[----:B0-----:R-:W-:-:S05]  /*0480*/  FADD R11, R17, R10 ;  /* 0x0000000a110b7221 */ /* 0x001fca0000000000 */
[----:B------:R0:W-:Y:S04]  /*0490*/  STG.E desc[UR14][R4.64], R11 ;  /* 0x0000000b04007986 */ /* 0x0001e8000c10190e */
[----:B------:R-:W1:Y:S02]  /*04a0*/  LDG.E R10, desc[UR14][R8.64+-0xc] ;  /* 0xfffff40e080a7981 */ /* 0x000e64000c1e1900 */
[----:B-1----:R-:W-:-:S05]  /*04b0*/  FADD R13, R11, R10 ;  /* 0x0000000a0b0d7221 */ /* 0x002fca0000000000 */
        /* <DEDUP_REMOVED lines=9> */
[----:B------:R-:W-:Y:S04]  /*0550*/  STG.E desc[UR14][R4.64], R11 ;  /* 0x0000000b04007986 */ /* 0x000fe8000c10190e */
        /* <DEDUP_REMOVED lines=18> */
[----:B------:R-:W3:Y:S01]  /*0680*/  LDG.E R10, desc[UR14][R8.64+0x1c] ;  /* 0x00001c0e080a7981 */ /* 0x000ee2000c1e1900 */
[----:B------:R-:W-:Y:S02]  /*0690*/  IADD3 R0, PT, PT, R0, 0x10, RZ ;  /* 0x0000001000007810 */ /* 0x000fe40007ffe0ff */
[----:B------:R-:W-:Y:S02]  /*06a0*/  IADD3 R7, PT, PT, R7, 0x10, RZ ;  /* 0x0000001007077810 */ /* 0x000fe40007ffe0ff */
[----:B------:R-:W-:Y:S01]  /*06b0*/  ISETP.NE.AND P0, PT, R0, RZ, PT ;  /* 0x000000ff0000720c */ /* 0x000fe20003f05270 */
[----:B---3--:R-:W-:-:S05]  /*06c0*/  FADD R11, R15, R10 ;  /* 0x0000000a0f0b7221 */ /* 0x008fca0000000000 */
[----:B------:R2:W-:Y:S07]  /*06d0*/  STG.E desc[UR14][R4.64], R11 ;  /* 0x0000000b04007986 */ /* 0x0005ee000c10190e */
[----:B------:R-:W-:Y:S05]  /*06e0*/  @P0 BRA `(.L_x_6) ;  /* 0xfffffffc00240947 */ /* 0x000fea000383ffff */
[----:B------:R-:W-:-:S07]  /*06f0*/  MOV R7, UR5 ;  /* 0x0000000500077c02 */ /* 0x000fce0008000f00 */
.L_x_5:
[----:B------:R-:W-:-:S09]  /*0700*/  UISETP.NE.AND UP0, UPT, UR9, URZ, UPT ;  /* 0x000000ff0900728c */ /* 0x000fd2000bf05270 */
[----:B------:R-:W-:Y:S05]  /*0710*/  BRA.U !UP0, `(.L_x_7) ;  /* 0x00000005080c7547 */ /* 0x000fea000b800000 */
[----:B------:R-:W-:Y:S02]  /*0720*/  UISETP.GE.U32.AND UP0, UPT, UR10, 0x7, UPT ;  /* 0x000000070a00788c */ /* 0x000fe4000bf06070 */
[----:B------:R-:W-:-:S07]  /*0730*/  UISETP.NE.AND UP1, UPT, UR11, URZ, UPT ;  /* 0x000000ff0b00728c */ /* 0x000fce000bf25270 */
[----:B------:R-:W-:Y:S05]  /*0740*/  BRA.U !UP0, `(.L_x_8) ;  /* 0x0000000108707547 */ /* 0x000fea000b800000 */
[----:B------:R-:W0:Y:S01]  /*0750*/  LDC.64 R8, c[0x0][0x380] ;  /* 0x0000e000ff087b82 */ /* 0x000e220000000a00 */
[----:B--2---:R-:W-:-:S05]  /*0760*/  IADD3 R13, PT, PT, R6, R7, RZ ;  /* 0x00000007060d7210 */ /* 0x004fca0007ffe0ff */
[----:B0-----:R-:W-:-:S05]  /*0770*/  IMAD.WIDE R8, R13, 0x4, R8 ;  /* 0x000000040d087825 */ /* 0x001fca00078e0208 */
[----:B------:R-:W2:Y:S02]  /*0780*/  LDG.E R0, desc[UR14][R8.64] ;  /* 0x0000000e08007981 */ /* 0x000ea4000c1e1900 */
[----:B--2--5:R-:W-:-:S05]  /*0790*/  FADD R11, R11, R0 ;  /* 0x000000000b0b7221 */ /* 0x024fca0000000000 */
[----:B------:R-:W-:Y:S04]  /*07a0*/  STG.E desc[UR14][R4.64], R11 ;  /* 0x0000000b04007986 */ /* 0x000fe8000c10190e */
[----:B------:R-:W2:Y:S02]  /*07b0*/  LDG.E R0, desc[UR14][R8.64+0x4] ;  /* 0x0000040e08007981 */ /* 0x000ea4000c1e1900 */
[----:B--2---:R-:W-:-:S05]  /*07c0*/  FADD R13, R11, R0 ;  /* 0x000000000b0d7221 */ /* 0x004fca0000000000 */
[----:B------:R0:W-:Y:S04]  /*07d0*/  STG.E desc[UR14][R4.64], R13 ;  /* 0x0000000d04007986 */ /* 0x0001e8000c10190e */
        /* <DEDUP_REMOVED lines=9> */
[----:B------:R-:W0:Y:S02]  /*0870*/  LDG.E R0, desc[UR14][R8.64+0x14] ;  /* 0x0000140e08007981 */ /* 0x000e24000c1e1900 */
[----:B0-----:R-:W-:-:S05]  /*0880*/  FADD R13, R19, R0 ;  /* 0x00000000130d7221 */ /* 0x001fca0000000000 */
[----:B------:R3:W-:Y:S04]  /*0890*/  STG.E desc[UR14][R4.64], R13 ;  /* 0x0000000d04007986 */ /* 0x0007e8000c10190e */
[----:B------:R-:W1:Y:S02]  /*08a0*/  LDG.E R0, desc[UR14][R8.64+0x18] ;  /* 0x0000180e08007981 */ /* 0x000e64000c1e1900 */
[----:B-1----:R-:W-:-:S05]  /*08b0*/  FADD R15, R13, R0 ;  /* 0x000000000d0f7221 */ /* 0x002fca0000000000 */
[----:B------:R3:W-:Y:S04]  /*08c0*/  STG.E desc[UR14][R4.64], R15 ;  /* 0x0000000f04007986 */ /* 0x0007e8000c10190e */
[----:B------:R-:W2:Y:S01]  /*08d0*/  LDG.E R0, desc[UR14][R8.64+0x1c] ;  /* 0x00001c0e08007981 */ /* 0x000ea2000c1e1900 */
[----:B------:R-:W-:Y:S01]  /*08e0*/  IADD3 R7, PT, PT, R7, 0x8, RZ ;  /* 0x0000000807077810 */ /* 0x000fe20007ffe0ff */
[----:B--2---:R-:W-:-:S05]  /*08f0*/  FADD R11, R15, R0 ;  /* 0x000000000f0b7221 */ /* 0x004fca0000000000 */
[----:B------:R3:W-:Y:S02]  /*0900*/  STG.E desc[UR14][R4.64], R11 ;  /* 0x0000000b04007986 */ /* 0x0007e4000c10190e */
.L_x_8:
[----:B------:R-:W-:Y:S05]  /*0910*/  BRA.U !UP1, `(.L_x_7) ;  /* 0x00000001098c7547 */ /* 0x000fea000b800000 */
[----:B------:R-:W-:Y:S02]  /*0920*/  UISETP.GE.U32.AND UP0, UPT, UR12, 0x3, UPT ;  /* 0x000000030c00788c */ /* 0x000fe4000bf06070 */
[----:B------:R-:W-:-:S07]  /*0930*/  UISETP.NE.AND UP1, UPT, UR6, URZ, UPT ;  /* 0x000000ff0600728c */ /* 0x000fce000bf25270 */
[----:B------:R-:W-:Y:S05]  /*0940*/  BRA.U !UP0, `(.L_x_9) ;  /* 0x0000000108407547 */ /* 0x000fea000b800000 */
[----:B------:R-:W0:Y:S01]  /*0950*/  LDC.64 R8, c[0x0][0x380] ;  /* 0x0000e000ff087b82 */ /* 0x000e220000000a00 */
[----:B--23--:R-:W-:-:S05]  /*0960*/  IADD3 R13, PT, PT, R6, R7, RZ ;  /* 0x00000007060d7210 */ /* 0x00cfca0007ffe0ff */
[----:B0-----:R-:W-:-:S05]  /*0970*/  IMAD.WIDE R8, R13, 0x4, R8 ;  /* 0x000000040d087825 */ /* 0x001fca00078e0208 */
[----:B------:R-:W2:Y:S02]  /*0980*/  LDG.E R0, desc[UR14][R8.64] ;  /* 0x0000000e08007981 */ /* 0x000ea4000c1e1900 */
        /* <DEDUP_REMOVED lines=8> */
[----:B------:R-:W2:Y:S01]  /*0a10*/  LDG.E R0, desc[UR14][R8.64+0xc] ;  /* 0x00000c0e08007981 */ /* 0x000ea2000c1e1900 */
[----:B------:R-:W-:Y:S01]  /*0a20*/  IADD3 R7, PT, PT, R7, 0x4, RZ ;  /* 0x0000000407077810 */ /* 0x000fe20007ffe0ff */
[----:B--2---:R-:W-:-:S05]  /*0a30*/  FADD R11, R17, R0 ;  /* 0x00000000110b7221 */ /* 0x004fca0000000000 */
[----:B------:R0:W-:Y:S02]  /*0a40*/  STG.E desc[UR14][R4.64], R11 ;  /* 0x0000000b04007986 */ /* 0x0001e4000c10190e */
.L_x_9:
[----:B------:R-:W-:Y:S05]  /*0a50*/  BRA.U !UP1, `(.L_x_7) ;  /* 0x00000001093c7547 */ /* 0x000fea000b800000 */
[----:B------:R-:W1:Y:S01]  /*0a60*/  LDC.64 R8, c[0x0][0x380] ;  /* 0x0000e000ff087b82 */ /* 0x000e620000000a00 */
[----:B------:R-:W-:-:S05]  /*0a70*/  IADD3 R7, PT, PT, R6, R7, RZ ;  /* 0x0000000706077210 */ /* 0x000fca0007ffe0ff */
[----:B-1----:R-:W-:-:S05]  /*0a80*/  IMAD.WIDE R8, R7, 0x4, R8 ;  /* 0x0000000407087825 */ /* 0x002fca00078e0208 */
[----:B------:R-:W0:Y:S01]  /*0a90*/  LDG.E R0, desc[UR14][R8.64] ;  /* 0x0000000e08007981 */ /* 0x000e22000c1e1900 */
[----:B------:R-:W-:Y:S01]  /*0aa0*/  UISETP.NE.AND UP0, UPT, UR6, 0x1, UPT ;  /* 0x000000010600788c */ /* 0x000fe2000bf05270 */
[----:B0-23-5:R-:W-:-:S05]  /*0ab0*/  FADD R11, R11, R0 ;  /* 0x000000000b0b7221 */ /* 0x02dfca0000000000 */
[----:B------:R1:W-:Y:S03]  /*0ac0*/  STG.E desc[UR14][R4.64], R11 ;  /* 0x0000000b04007986 */ /* 0x0003e6000c10190e */
[----:B------:R-:W-:Y:S05]  /*0ad0*/  BRA.U !UP0, `(.L_x_7) ;  /* 0x00000001081c7547 */ /* 0x000fea000b800000 */
[----:B------:R-:W1:Y:S01]  /*0ae0*/  LDG.E R0, desc[UR14][R8.64+0x4] ;  /* 0x0000040e08007981 */ /* 0x000e62000c1e1900 */
[----:B------:R-:W-:Y:S01]  /*0af0*/  UISETP.NE.AND UP0, UPT, UR6, 0x2, UPT ;  /* 0x000000020600788c */ /* 0x000fe2000bf05270 */
[----:B-1----:R-:W-:-:S05]  /*0b00*/  FADD R11, R11, R0 ;  /* 0x000000000b0b7221 */ /* 0x002fca0000000000 */
[----:B------:R4:W-:Y:S03]  /*0b10*/  STG.E desc[UR14][R4.64], R11 ;  /* 0x0000000b04007986 */ /* 0x0009e6000c10190e */
[----:B------:R-:W-:Y:S05]  /*0b20*/  BRA.U !UP0, `(.L_x_7) ;  /* 0x0000000108087547 */ /* 0x000fea000b800000 */
[----:B------:R-:W4:Y:S02]  /*0b30*/  LDG.E R8, desc[UR14][R8.64+0x8] ;  /* 0x0000080e08087981 */ /* 0x000f24000c1e1900 */
[----:B----4-:R-:W-:-:S07]  /*0b40*/  FADD R11, R11, R8 ;  /* 0x000000080b0b7221 */ /* 0x010fce0000000000 */
.L_x_7:
[----:B------:R-:W2:Y:S01]  /*0b50*/  MUFU.RCP R0, R3 ;  /* 0x0000000300007308 */ /* 0x000ea20000001000 */
[----:B------:R-:W-:Y:S07]  /*0b60*/  BSSY.RECONVERGENT B1, `(.L_x_10) ;  /* 0x000000c000017945 */ /* 0x000fee0003800200 */
[----:B-----5:R-:W0:Y:S01]  /*0b70*/  FCHK P0, R11, R3 ;  /* 0x000000030b007302 */ /* 0x020e220000000000 */
[----:B--2---:R-:W-:-:S04]  /*0b80*/  FFMA R7, -R3, R0, 1 ;  /* 0x3f80000003077423 */ /* 0x004fc80000000100 */
[----:B------:R-:W-:-:S04]  /*0b90*/  FFMA R0, R0, R7, R0 ;  /* 0x0000000700007223 */ /* 0x000fc80000000000 */
[----:B------:R-:W-:-:S04]  /*0ba0*/  FFMA R8, R0, R11, RZ ;  /* 0x0000000b00087223 */ /* 0x000fc800000000ff */
[----:B------:R-:W-:-:S04]  /*0bb0*/  FFMA R7, -R3, R8, R11 ;  /* 0x0000000803077223 */ /* 0x000fc8000000010b */
[----:B------:R-:W-:Y:S01]  /*0bc0*/  FFMA R7, R7, R0, R8 ;  /* 0x0000000007077223 */ /* 0x000fe20000000008 */
[----:B0-----:R-:W-:Y:S06]  /*0bd0*/  @!P0 BRA `(.L_x_11) ;  /* 0x0000000000108947 */ /* 0x001fec0003800000 */
[----:B------:R-:W-:Y:S02]  /*0be0*/  MOV R0, R11 ;  /* 0x0000000b00007202 */ /* 0x000fe40000000f00 */
[----:B------:R-:W-:-:S07]  /*0bf0*/  MOV R8, 0xc10 ;  /* 0x00000c1000087802 */ /* 0x000fce0000000f00 */
[----:B-1-34-:R-:W-:Y:S05]  /*0c00*/  CALL.REL.NOINC `($__internal_0_$__cuda_sm3x_div_rn_noftz_f32_slowpath) ;  /* 0x0000000800947944 */ /* 0x01afea0003c00000 */
[----:B------:R-:W-:-:S07]  /*0c10*/  MOV R7, R0 ;  /* 0x0000000000077202 */ /* 0x000fce0000000f00 */
.L_x_11:
[----:B------:R-:W-:Y:S05]  /*0c20*/  BSYNC.RECONVERGENT B1 ;  /* 0x0000000000017941 */ /* 0x000fea0003800200 */
.L_x_10:
[----:B------:R0:W-:Y:S01]  /*0c30*/  STG.E desc[UR14][R4.64], R7 ;  /* 0x0000000704007986 */ /* 0x0001e2000c10190e */
[----:B------:R-:W-:Y:S01]  /*0c40*/  UMOV UR4, URZ ;  /* 0x000000ff00047c82 */ /* 0x000fe20008000000 */
[----:B------:R-:W-:Y:S05]  /*0c50*/  @!P2 BRA `(.L_x_12) ;  /* 0x000000040020a947 */ /* 0x000fea0003800000 */
[----:B------:R-:W-:-:S05]  /*0c60*/  UMOV UR4, URZ ;  /* 0x000000ff00047c82 */ /* 0x000fca0008000000 */
.L_x_13:
[----:B0-----:R-:W2:Y:S01]  /*0c70*/  LDC.64 R8, c[0x0][0x380] ;  /* 0x0000e000ff087b82 */ /* 0x001ea20000000a00 */
[----:B0-----:R-:W-:Y:S01]  /*0c80*/  IADD3 R7, PT, PT, R6, UR4, RZ ;  /* 0x0000000406077c10 */ /* 0x001fe2000fffe0ff */
[----:B------:R-:W5:Y:S04]  /*0c90*/  LDG.E R0, desc[UR14][R4.64] ;  /* 0x0000000e04007981 */ /* 0x000f68000c1e1900 */
[----:B--2---:R-:W-:-:S05]  /*0ca0*/  IMAD.WIDE R8, R7, 0x4, R8 ;  /* 0x0000000407087825 */ /* 0x004fca00078e0208 */
[----:B------:R-:W5:Y:S04]  /*0cb0*/  LDG.E R7, desc[UR14][R8.64] ;  /* 0x0000000e08077981 */ /* 0x000f68000c1e1900 */
[----:B-1-34-:R-:W2:Y:S04]  /*0cc0*/  LDG.E R11, desc[UR14][R8.64+0x4] ;  /* 0x0000040e080b7981 */ /* 0x01aea8000c1e1900 */
[----:B------:R-:W3:Y:S04]  /*0cd0*/  LDG.E R13, desc[UR14][R8.64+0x8] ;  /* 0x0000080e080d7981 */ /* 0x000ee8000c1e1900 */
[----:B------:R-:W4:Y:S01]  /*0ce0*/  LDG.E R15, desc[UR14][R8.64+0xc] ;  /* 0x00000c0e080f7981 */ /* 0x000f22000c1e1900 */
[----:B-----5:R-:W-:-:S05]  /*0cf0*/  FADD R7, -R0, R7 ;  /* 0x0000000700077221 */ /* 0x020fca0000000100 */
[----:B------:R0:W-:Y:S04]  /*0d00*/  STG.E desc[UR14][R8.64], R7 ;  /* 0x0000000708007986 */ /* 0x0001e8000c10190e */
[----:B------:R-:W2:Y:S04]  /*0d10*/  LDG.E R0, desc[UR14][R4.64] ;  /* 0x0000000e04007981 */ /* 0x000ea8000c1e1900 */
[----:B0-----:R-:W5:Y:S01]  /*0d20*/  LDG.E R7, desc[UR14][R8.64+0x10] ;  /* 0x0000100e08077981 */ /* 0x001f62000c1e1900 */
[----:B--2---:R-:W-:-:S05]  /*0d30*/  FADD R11, -R0, R11 ;  /* 0x0000000b000b7221 */ /* 0x004fca0000000100 */
[----:B------:R0:W-:Y:S04]  /*0d40*/  STG.E desc[UR14][R8.64+0x4], R11 ;  /* 0x0000040b08007986 */ /* 0x0001e8000c10190e */
[----:B------:R-:W3:Y:S04]  /*0d50*/  LDG.E R0, desc[UR14][R4.64] ;  /* 0x0000000e04007981 */ /* 0x000ee8000c1e1900 */
[----:B0-----:R-:W2:Y:S01]  /*0d60*/  LDG.E R11, desc[UR14][R8.64+0x14] ;  /* 0x0000140e080b7981 */ /* 0x001ea2000c1e1900 */
[----:B---3--:R-:W-:-:S05]  /*0d70*/  FADD R13, -R0, R13 ;  /* 0x0000000d000d7221 */ /* 0x008fca0000000100 */
[----:B------:R0:W-:Y:S04]  /*0d80*/  STG.E desc[UR14][R8.64+0x8], R13 ;  /* 0x0000080d08007986 */ /* 0x0001e8000c10190e */
[----:B------:R-:W4:Y:S04]  /*0d90*/  LDG.E R0, desc[UR14][R4.64] ;  /* 0x0000000e04007981 */ /* 0x000f28000c1e1900 */
[----:B0-----:R-:W3:Y:S01]  /*0da0*/  LDG.E R13, desc[UR14][R8.64+0x18] ;  /* 0x0000180e080d7981 */ /* 0x001ee2000c1e1900 */
[----:B----4-:R-:W-:-:S05]  /*0db0*/  FADD R15, -R0, R15 ;  /* 0x0000000f000f7221 */ /* 0x010fca0000000100 */
[----:B------:R0:W-:Y:S04]  /*0dc0*/  STG.E desc[UR14][R8.64+0xc], R15 ;  /* 0x00000c0f08007986 */ /* 0x0001e8000c10190e */
[----:B------:R-:W5:Y:S04]  /*0dd0*/  LDG.E R0, desc[UR14][R4.64] ;  /* 0x0000000e04007981 */ /* 0x000f68000c1e1900 */
[----:B0-----:R-:W4:Y:S01]  /*0de0*/  LDG.E R15, desc[UR14][R8.64+0x1c] ;  /* 0x00001c0e080f7981 */ /* 0x001f22000c1e1900 */
        /* <DEDUP_REMOVED lines=34> */
[----:B------:R-:W2:Y:S02]  /*1010*/  LDG.E R0, desc[UR14][R4.64] ;  /* 0x0000000e04007981 */ /* 0x000ea4000c1e1900 */
[----:B--2---:R-:W-:-:S05]  /*1020*/  FADD R11, -R0, R11 ;  /* 0x0000000b000b7221 */ /* 0x004fca0000000100 */
[----:B------:R0:W-:Y:S04]  /*1030*/  STG.E desc[UR14][R8.64+0x34], R11 ;  /* 0x0000340b08007986 */ /* 0x0001e8000c10190e */
[----:B------:R-:W3:Y:S02]  /*1040*/  LDG.E R0, desc[UR14][R4.64] ;  /* 0x0000000e04007981 */ /* 0x000ee4000c1e1900 */
[----:B---3--:R-:W-:-:S05]  /*1050*/  FADD R13, -R0, R13 ;  /* 0x0000000d000d7221 */ /* 0x008fca0000000100 */
[----:B------:R0:W-:Y:S04]  /*1060*/  STG.E desc[UR14][R8.64+0x38], R13 ;  /* 0x0000380d08007986 */ /* 0x0001e8000c10190e */
[----:B------:R-:W4:Y:S01]  /*1070*/  LDG.E R0, desc[UR14][R4.64] ;  /* 0x0000000e04007981 */ /* 0x000f22000c1e1900 */
[----:B------:R-:W-:-:S04]  /*1080*/  UIADD3 UR4, UPT, UPT, UR4, 0x10, URZ ;  /* 0x0000001004047890 */ /* 0x000fc8000fffe0ff */
[----:B------:R-:W-:Y:S01]  /*1090*/  UISETP.NE.AND UP0, UPT, UR4, UR5, UPT ;  /* 0x000000050400728c */ /* 0x000fe2000bf05270 */
[----:B----4-:R-:W-:-:S05]  /*10a0*/  FADD R15, -R0, R15 ;  /* 0x0000000f000f7221 */ /* 0x010fca0000000100 */
[----:B------:R0:W-:Y:S03]  /*10b0*/  STG.E desc[UR14][R8.64+0x3c], R15 ;  /* 0x00003c0f08007986 */ /* 0x0001e6000c10190e */
[----:B------:R-:W-:Y:S05]  /*10c0*/  BRA.U UP0, `(.L_x_13) ;  /* 0xfffffff900e87547 */ /* 0x000fea000b83ffff */
[----:B------:R-:W-:-:S05]  /*10d0*/  UMOV UR4, UR5 ;  /* 0x0000000500047c82 */ /* 0x000fca0008000000 */
.L_x_12:
[----:B------:R-:W-:-:S09]  /*10e0*/  UISETP.NE.AND UP0, UPT, UR9, URZ, UPT ;  /* 0x000000ff0900728c */ /* 0x000fd2000bf05270 */
[----:B------:R-:W-:Y:S05]  /*10f0*/  BRA.U !UP0, `(.L_x_14) ;  /* 0x00000005084c7547 */ /* 0x000fea000b800000 */
[----:B------:R-:W-:Y:S02]  /*1100*/  UISETP.GE.U32.AND UP0, UPT, UR10, 0x7, UPT ;  /* 0x000000070a00788c */ /* 0x000fe4000bf06070 */
[----:B------:R-:W-:-:S07]  /*1110*/  UISETP.NE.AND UP1, UPT, UR11, URZ, UPT ;  /* 0x000000ff0b00728c */ /* 0x000fce000bf25270 */
[----:B------:R-:W-:Y:S05]  /*1120*/  BRA.U !UP0, `(.L_x_15) ;  /* 0x0000000108907547 */ /* 0x000fea000b800000 */
[----:B0-----:R-:W0:Y:S01]  /*1130*/  LDC.64 R8, c[0x0][0x380] ;  /* 0x0000e000ff087b82 */ /* 0x001e220000000a00 */
[----:B------:R-:W-:Y:S01]  /*1140*/  IADD3 R7, PT, PT, R6, UR4, RZ ;  /* 0x0000000406077c10 */ /* 0x000fe2000fffe0ff */
[----:B------:R-:W2:Y:S04]  /*1150*/  LDG.E R0, desc[UR14][R4.64] ;  /* 0x0000000e04007981 */ /* 0x000ea8000c1e1900 */
[----:B0-----:R-:W-:-:S05]  /*1160*/  IMAD.WIDE R8, R7, 0x4, R8 ;  /* 0x0000000407087825 */ /* 0x001fca00078e0208 */
[----:B------:R-:W2:Y:S04]  /*1170*/  LDG.E R7, desc[UR14][R8.64] ;  /* 0x0000000e08077981 */ /* 0x000ea8000c1e1900 */
[----:B-1-34-:R-:W3:Y:S04]  /*1180*/  LDG.E R11, desc[UR14][R8.64+0x4] ;  /* 0x0000040e080b7981 */ /* 0x01aee8000c1e1900 */
[----:B------:R-:W4:Y:S04]  /*1190*/  LDG.E R13, desc[UR14][R8.64+0x8] ;  /* 0x0000080e080d7981 */ /* 0x000f28000c1e1900 */
[----:B------:R-:W5:Y:S01]  /*11a0*/  LDG.E R15, desc[UR14][R8.64+0xc] ;  /* 0x00000c0e080f7981 */ /* 0x000f62000c1e1900 */
        /* <DEDUP_REMOVED lines=18> */
[----:B------:R-:W3:Y:S02]  /*12d0*/  LDG.E R0, desc[UR14][R4.64] ;  /* 0x0000000e04007981 */ /* 0x000ee4000c1e1900 */
[----:B---3--:R-:W-:-:S05]  /*12e0*/  FADD R11, -R0, R11 ;  /* 0x0000000b000b7221 */ /* 0x008fca0000000100 */
[----:B------:R2:W-:Y:S04]  /*12f0*/  STG.E desc[UR14][R8.64+0x14], R11 ;  /* 0x0000140b08007986 */ /* 0x0005e8000c10190e */
[----:B------:R-:W4:Y:S02]  /*1300*/  LDG.E R0, desc[UR14][R4.64] ;  /* 0x0000000e04007981 */ /* 0x000f24000c1e1900 */
[----:B----4-:R-:W-:-:S05]  /*1310*/  FADD R13, -R0, R13 ;  /* 0x0000000d000d7221 */ /* 0x010fca0000000100 */
[----:B------:R2:W-:Y:S04]  /*1320*/  STG.E desc[UR14][R8.64+0x18], R13 ;  /* 0x0000180d08007986 */ /* 0x0005e8000c10190e */
[----:B------:R-:W5:Y:S01]  /*1330*/  LDG.E R0, desc[UR14][R4.64] ;  /* 0x0000000e04007981 */ /* 0x000f62000c1e1900 */
[----:B------:R-:W-:Y:S01]  /*1340*/  UIADD3 UR4, UPT, UPT, UR4, 0x8, URZ ;  /* 0x0000000804047890 */ /* 0x000fe2000fffe0ff */
[----:B-----5:R-:W-:-:S05]  /*1350*/  FADD R15, -R0, R15 ;  /* 0x0000000f000f7221 */ /* 0x020fca0000000100 */
[----:B------:R2:W-:Y:S06]  /*1360*/  STG.E desc[UR14][R8.64+0x1c], R15 ;  /* 0x00001c0f08007986 */ /* 0x0005ec000c10190e */
.L_x_15:
[----:B------:R-:W-:Y:S05]  /*1370*/  BRA.U !UP1, `(.L_x_14) ;  /* 0x0000000109ac7547 */ /* 0x000fea000b800000 */
[----:B------:R-:W-:Y:S02]  /*1380*/  UISETP.GE.U32.AND UP0, UPT, UR12, 0x3, UPT ;  /* 0x000000030c00788c */ /* 0x000fe4000bf06070 */
[----:B------:R-:W-:-:S07]  /*1390*/  UISETP.NE.AND UP1, UPT, UR6, URZ, UPT ;  /* 0x000000ff0600728c */ /* 0x000fce000bf25270 */
[----:B------:R-:W-:Y:S05]  /*13a0*/  BRA.U !UP0, `(.L_x_16) ;  /* 0x0000000108507547 */ /* 0x000fea000b800000 */
[----:B0-2---:R-:W0:Y:S01]  /*13b0*/  LDC.64 R8, c[0x0][0x380] ;  /* 0x0000e000ff087b82 */ /* 0x005e220000000a00 */
        /* <DEDUP_REMOVED lines=19> */
.L_x_16:
[----:B------:R-:W-:Y:S05]  /*14f0*/  BRA.U !UP1, `(.L_x_14) ;  /* 0x00000001094c7547 */ /* 0x000fea000b800000 */
[----:B0-2---:R-:W0:Y:S01]  /*1500*/  LDC.64 R8, c[0x0][0x380] ;  /* 0x0000e000ff087b82 */ /* 0x005e220000000a00 */
[----:B------:R-:W-:Y:S01]  /*1510*/  IADD3 R7, PT, PT, R6, UR4, RZ ;  /* 0x0000000406077c10 */ /* 0x000fe2000fffe0ff */
[----:B------:R-:W2:Y:S04]  /*1520*/  LDG.E R0, desc[UR14][R4.64] ;  /* 0x0000000e04007981 */ /* 0x000ea8000c1e1900 */
[----:B0-----:R-:W-:-:S05]  /*1530*/  IMAD.WIDE R6, R7, 0x4, R8 ;  /* 0x0000000407067825 */ /* 0x001fca00078e0208 */
[----:B------:R-:W2:Y:S01]  /*1540*/  LDG.E R9, desc[UR14][R6.64] ;  /* 0x0000000e06097981 */ /* 0x000ea2000c1e1900 */
[----:B------:R-:W-:Y:S01]  /*1550*/  UISETP.NE.AND UP0, UPT, UR6, 0x1, UPT ;  /* 0x000000010600788c */ /* 0x000fe2000bf05270 */
[----:B--2---:R-:W-:-:S05]  /*1560*/  FADD R9, -R0, R9 ;  /* 0x0000000900097221 */ /* 0x004fca0000000100 */
[----:B------:R0:W-:Y:S03]  /*1570*/  STG.E desc[UR14][R6.64], R9 ;  /* 0x0000000906007986 */ /* 0x0001e6000c10190e */
[----:B------:R-:W-:Y:S05]  /*1580*/  BRA.U !UP0, `(.L_x_14) ;  /* 0x0000000108287547 */ /* 0x000fea000b800000 */
[----:B------:R-:W2:Y:S04]  /*1590*/  LDG.E R0, desc[UR14][R4.64] ;  /* 0x0000000e04007981 */ /* 0x000ea8000c1e1900 */
[----:B0-----:R-:W2:Y:S01]  /*15a0*/  LDG.E R9, desc[UR14][R6.64+0x4] ;  /* 0x0000040e06097981 */ /* 0x001ea2000c1e1900 */
[----:B------:R-:W-:Y:S01]  /*15b0*/  UISETP.NE.AND UP0, UPT, UR6, 0x2, UPT ;  /* 0x000000020600788c */ /* 0x000fe2000bf05270 */
[----:B--2---:R-:W-:-:S05]  /*15c0*/  FADD R9, -R0, R9 ;  /* 0x0000000900097221 */ /* 0x004fca0000000100 */
[----:B------:R0:W-:Y:S03]  /*15d0*/  STG.E desc[UR14][R6.64+0x4], R9 ;  /* 0x0000040906007986 */ /* 0x0001e6000c10190e */
[----:B------:R-:W-:Y:S05]  /*15e0*/  BRA.U !UP0, `(.L_x_14) ;  /* 0x0000000108107547 */ /* 0x000fea000b800000 */
[----:B-1-34-:R-:W2:Y:S04]  /*15f0*/  LDG.E R4, desc[UR14][R4.64] ;  /* 0x0000000e04047981 */ /* 0x01aea8000c1e1900 */
[----:B0-----:R-:W2:Y:S02]  /*1600*/  LDG.E R9, desc[UR14][R6.64+0x8] ;  /* 0x0000080e06097981 */ /* 0x001ea4000c1e1900 */
[----:B--2---:R-:W-:-:S05]  /*1610*/  FADD R9, -R4, R9 ;  /* 0x0000000904097221 */ /* 0x004fca0000000100 */
[----:B------:R0:W-:Y:S02]  /*1620*/  STG.E desc[UR14][R6.64+0x8], R9 ;  /* 0x0000080906007986 */ /* 0x0001e4000c10190e */
.L_x_14:
[----:B------:R-:W-:Y:S05]  /*1630*/  @!P3 BRA `(.L_x_17) ;  /* 0xffffffec0020b947 */ /* 0x000fea000383ffff */
[----:B------:R-:W-:Y:S05]  /*1640*/  BSYNC.RECONVERGENT B0 ;  /* 0x0000000000007941 */ /* 0x000fea0003800200 */
.L_x_4:
[----:B------:R-:W-:Y:S05]  /*1650*/  EXIT ;  /* 0x000000000000794d */ /* 0x000fea0003800000 */
        .weak           $__internal_0_$__cuda_sm3x_div_rn_noftz_f32_slowpath
        .type           $__internal_0_$__cuda_sm3x_div_rn_noftz_f32_slowpath,@function
        .size           $__internal_0_$__cuda_sm3x_div_rn_noftz_f32_slowpath,(.L_x_30 - $__internal_0_$__cuda_sm3x_div_rn_noftz_f32_slowpath)
$__internal_0_$__cuda_sm3x_div_rn_noftz_f32_slowpath:
[----:B------:R-:W-:Y:S01]  /*1660*/  SHF.R.U32.HI R10, RZ, 0x17, R3 ;  /* 0x00000017ff0a7819 */ /* 0x000fe20000011603 */
[----:B------:R-:W-:Y:S01]  /*1670*/  BSSY.RECONVERGENT B2, `(.L_x_18) ;  /* 0x0000063000027945 */ /* 0x000fe20003800200 */
[----:B------:R-:W-:Y:S02]  /*1680*/  SHF.R.U32.HI R9, RZ, 0x17, R0 ;  /* 0x00000017ff097819 */ /* 0x000fe40000011600 */
[----:B------:R-:W-:Y:S02]  /*1690*/  LOP3.LUT R10, R10, 0xff, RZ, 0xc0, !PT ;  /* 0x000000ff0a0a7812 */ /* 0x000fe400078ec0ff */
[----:B------:R-:W-:Y:S02]  /*16a0*/  LOP3.LUT R13, R9, 0xff, RZ, 0xc0, !PT ;  /* 0x000000ff090d7812 */ /* 0x000fe400078ec0ff */
[----:B------:R-:W-:Y:S02]  /*16b0*/  IADD3 R14, PT, PT, R10, -0x1, RZ ;  /* 0xffffffff0a0e7810 */ /* 0x000fe40007ffe0ff */
[----:B------:R-:W-:-:S02]  /*16c0*/  IADD3 R12, PT, PT, R13, -0x1, RZ ;  /* 0xffffffff0d0c7810 */ /* 0x000fc40007ffe0ff */
[----:B------:R-:W-:Y:S02]  /*16d0*/  ISETP.GT.U32.AND P0, PT, R14, 0xfd, PT ;  /* 0x000000fd0e00780c */ /* 0x000fe40003f04070 */
[----:B------:R-:W-:Y:S02]  /*16e0*/  MOV R11, R3 ;  /* 0x00000003000b7202 */ /* 0x000fe40000000f00 */
[----:B------:R-:W-:-:S13]  /*16f0*/  ISETP.GT.U32.OR P0, PT, R12, 0xfd, P0 ;  /* 0x000000fd0c00780c */ /* 0x000fda0000704470 */
[----:B------:R-:W-:Y:S01]  /*1700*/  @!P0 MOV R9, RZ ;  /* 0x000000ff00098202 */ /* 0x000fe20000000f00 */
[----:B------:R-:W-:Y:S06]  /*1710*/  @!P0 BRA `(.L_x_19) ;  /* 0x00000000005c8947 */ /* 0x000fec0003800000 */
[----:B------:R-:W-:Y:S02]  /*1720*/  FSETP.GTU.FTZ.AND P0, PT, |R0|, +INF , PT ;  /* 0x7f8000000000780b */ /* 0x000fe40003f1c200 */
[----:B------:R-:W-:-:S04]  /*1730*/  FSETP.GTU.FTZ.AND P1, PT, |R3|, +INF , PT ;  /* 0x7f8000000300780b */ /* 0x000fc80003f3c200 */
[----:B------:R-:W-:-:S13]  /*1740*/  PLOP3.LUT P0, PT, P0, P1, PT, 0xf8, 0x8f ;  /* 0x00000000008f781c */ /* 0x000fda0000703f70 */
[----:B------:R-:W-:Y:S05]  /*1750*/  @P0 BRA `(.L_x_20) ;  /* 0x00000004004c0947 */ /* 0x000fea0003800000 */
[----:B------:R-:W-:-:S13]  /*1760*/  LOP3.LUT P0, RZ, R11, 0x7fffffff, R0, 0xc8, !PT ;  /* 0x7fffffff0bff7812 */ /* 0x000fda000780c800 */
[----:B------:R-:W-:Y:S05]  /*1770*/  @!P0 BRA `(.L_x_21) ;  /* 0x00000004003c8947 */ /* 0x000fea0003800000 */
[C---:B------:R-:W-:Y:S02]  /*1780*/  FSETP.NEU.FTZ.AND P4, PT, |R0|.reuse, +INF , PT ;  /* 0x7f8000000000780b */ /* 0x040fe40003f9d200 */
[----:B------:R-:W-:Y:S02]  /*1790*/  FSETP.NEU.FTZ.AND P1, PT, |R3|, +INF , PT ;  /* 0x7f8000000300780b */ /* 0x000fe40003f3d200 */
[----:B------:R-:W-:-:S11]  /*17a0*/  FSETP.NEU.FTZ.AND P0, PT, |R0|, +INF , PT ;  /* 0x7f8000000000780b */ /* 0x000fd60003f1d200 */
[----:B------:R-:W-:Y:S05]  /*17b0*/  @!P1 BRA !P4, `(.L_x_21) ;  /* 0x00000004002c9947 */ /* 0x000fea0006000000 */
[----:B------:R-:W-:-:S04]  /*17c0*/  LOP3.LUT P4, RZ, R0, 0x7fffffff, RZ, 0xc0, !PT ;  /* 0x7fffffff00ff7812 */ /* 0x000fc8000788c0ff */
[----:B------:R-:W-:-:S13]  /*17d0*/  PLOP3.LUT P1, PT, P1, P4, PT, 0x2f, 0xf2 ;  /* 0x0000000000f2781c */ /* 0x000fda0000f28577 */
[----:B------:R-:W-:Y:S05]  /*17e0*/  @P1 BRA `(.L_x_22) ;  /* 0x0000000400181947 */ /* 0x000fea0003800000 */
[----:B------:R-:W-:-:S04]  /*17f0*/  LOP3.LUT P1, RZ, R11, 0x7fffffff, RZ, 0xc0, !PT ;  /* 0x7fffffff0bff7812 */ /* 0x000fc8000782c0ff */
[----:B------:R-:W-:-:S13]  /*1800*/  PLOP3.LUT P0, PT, P0, P1, PT, 0x2f, 0xf2 ;  /* 0x0000000000f2781c */ /* 0x000fda0000702577 */
[----:B------:R-:W-:Y:S05]  /*1810*/  @P0 BRA `(.L_x_23) ;  /* 0x0000000400000947 */ /* 0x000fea0003800000 */
[----:B------:R-:W-:Y:S02]  /*1820*/  ISETP.GE.AND P0, PT, R12, RZ, PT ;  /* 0x000000ff0c00720c */ /* 0x000fe40003f06270 */
[----:B------:R-:W-:-:S11]  /*1830*/  ISETP.GE.AND P1, PT, R14, RZ, PT ;  /* 0x000000ff0e00720c */ /* 0x000fd60003f26270 */
[----:B------:R-:W-:Y:S01]  /*1840*/  @P0 MOV R9, RZ ;  /* 0x000000ff00090202 */ /* 0x000fe20000000f00 */
[----:B------:R-:W-:Y:S01]  /*1850*/  @!P0 FFMA R0, R0, 1.84467440737095516160e+19, RZ ;  /* 0x5f80000000008823 */ /* 0x000fe200000000ff */
[----:B------:R-:W-:Y:S01]  /*1860*/  @!P0 MOV R9, 0xffffffc0 ;  /* 0xffffffc000098802 */ /* 0x000fe20000000f00 */
[----:B------:R-:W-:-:S03]  /*1870*/  @!P1 FFMA R11, R3, 1.84467440737095516160e+19, RZ ;  /* 0x5f800000030b9823 */ /* 0x000fc600000000ff */
[----:B------:R-:W-:-:S07]  /*1880*/  @!P1 IADD3 R9, PT, PT, R9, 0x40, RZ ;  /* 0x0000004009099810 */ /* 0x000fce0007ffe0ff */
.L_x_19:
[----:B------:R-:W-:Y:S01]  /*1890*/  LEA R12, R10, 0xc0800000, 0x17 ;  /* 0xc08000000a0c7811 */ /* 0x000fe200078eb8ff */
[----:B------:R-:W-:Y:S01]  /*18a0*/  BSSY.RECONVERGENT B3, `(.L_x_24) ;  /* 0x0000036000037945 */ /* 0x000fe20003800200 */
[----:B------:R-:W-:Y:S02]  /*18b0*/  IADD3 R13, PT, PT, R13, -0x7f, RZ ;  /* 0xffffff810d0d7810 */ /* 0x000fe40007ffe0ff */
[----:B------:R-:W-:-:S03]  /*18c0*/  IADD3 R12, PT, PT, -R12, R11, RZ ;  /* 0x0000000b0c0c7210 */ /* 0x000fc60007ffe1ff */
[C---:B------:R-:W-:Y:S01]  /*18d0*/  IMAD R0, R13.reuse, -0x800000, R0 ;  /* 0xff8000000d007824 */ /* 0x040fe200078e0200 */
[----:B------:R0:W1:Y:S01]  /*18e0*/  MUFU.RCP R11, R12 ;  /* 0x0000000c000b7308 */ /* 0x0000620000001000 */
[----:B------:R-:W-:Y:S01]  /*18f0*/  FADD.FTZ R15, -R12, -RZ ;  /* 0x800000ff0c0f7221 */ /* 0x000fe20000010100 */
[----:B0-----:R-:W-:-:S04]  /*1900*/  IADD3 R12, PT, PT, R13, 0x7f, -R10 ;  /* 0x0000007f0d0c7810 */ /* 0x001fc80007ffe80a */
[----:B------:R-:W-:Y:S01]  /*1910*/  IADD3 R9, PT, PT, R12, R9, RZ ;  /* 0x000000090c097210 */ /* 0x000fe20007ffe0ff */
[----:B-1----:R-:W-:-:S04]  /*1920*/  FFMA R14, R11, R15, 1 ;  /* 0x3f8000000b0e7423 */ /* 0x002fc8000000000f */
[----:B------:R-:W-:-:S04]  /*1930*/  FFMA R11, R11, R14, R11 ;  /* 0x0000000e0b0b7223 */ /* 0x000fc8000000000b */
[----:B------:R-:W-:-:S04]  /*1940*/  FFMA R14, R0, R11, RZ ;  /* 0x0000000b000e7223 */ /* 0x000fc800000000ff */
[----:B------:R-:W-:-:S04]  /*1950*/  FFMA R16, R15, R14, R0 ;  /* 0x0000000e0f107223 */ /* 0x000fc80000000000 */
[----:B------:R-:W-:-:S04]  /*1960*/  FFMA R16, R11, R16, R14 ;  /* 0x000000100b107223 */ /* 0x000fc8000000000e */
[----:B------:R-:W-:-:S04]  /*1970*/  FFMA R15, R15, R16, R0 ;  /* 0x000000100f0f7223 */ /* 0x000fc80000000000 */
[----:B------:R-:W-:-:S05]  /*1980*/  FFMA R0, R11, R15, R16 ;  /* 0x0000000f0b007223 */ /* 0x000fca0000000010 */
[----:B------:R-:W-:-:S04]  /*1990*/  SHF.R.U32.HI R10, RZ, 0x17, R0 ;  /* 0x00000017ff0a7819 */ /* 0x000fc80000011600 */
[----:B------:R-:W-:-:S04]  /*19a0*/  LOP3.LUT R10, R10, 0xff, RZ, 0xc0, !PT ;  /* 0x000000ff0a0a7812 */ /* 0x000fc800078ec0ff */
[----:B------:R-:W-:-:S04]  /*19b0*/  IADD3 R13, PT, PT, R10, R9, RZ ;  /* 0x000000090a0d7210 */ /* 0x000fc80007ffe0ff */
[----:B------:R-:W-:-:S04]  /*19c0*/  IADD3 R10, PT, PT, R13, -0x1, RZ ;  /* 0xffffffff0d0a7810 */ /* 0x000fc80007ffe0ff */
[----:B------:R-:W-:-:S13]  /*19d0*/  ISETP.GE.U32.AND P0, PT, R10, 0xfe, PT ;  /* 0x000000fe0a00780c */ /* 0x000fda0003f06070 */
[----:B------:R-:W-:Y:S05]  /*19e0*/  @!P0 BRA `(.L_x_25) ;  /* 0x0000000000808947 */ /* 0x000fea0003800000 */
[----:B------:R-:W-:-:S13]  /*19f0*/  ISETP.GT.AND P0, PT, R13, 0xfe, PT ;  /* 0x000000fe0d00780c */ /* 0x000fda0003f04270 */
[----:B------:R-:W-:Y:S05]  /*1a00*/  @P0 BRA `(.L_x_26) ;  /* 0x00000000006c0947 */ /* 0x000fea0003800000 */
[----:B------:R-:W-:-:S13]  /*1a10*/  ISETP.GE.AND P0, PT, R13, 0x1, PT ;  /* 0x000000010d00780c */ /* 0x000fda0003f06270 */
[----:B------:R-:W-:Y:S05]  /*1a20*/  @P0 BRA `(.L_x_27) ;  /* 0x0000000000740947 */ /* 0x000fea0003800000 */
[----:B------:R-:W-:Y:S02]  /*1a30*/  ISETP.GE.AND P0, PT, R13, -0x18, PT ;  /* 0xffffffe80d00780c */ /* 0x000fe40003f06270 */
[----:B------:R-:W-:-:S11]  /*1a40*/  LOP3.LUT R0, R0, 0x80000000, RZ, 0xc0, !PT ;  /* 0x8000000000007812 */ /* 0x000fd600078ec0ff */
[----:B------:R-:W-:Y:S05]  /*1a50*/  @!P0 BRA `(.L_x_27) ;  /* 0x0000000000688947 */ /* 0x000fea0003800000 */
[CCC-:B------:R-:W-:Y:S01]  /*1a60*/  FFMA.RZ R9, R11.reuse, R15.reuse, R16.reuse ;  /* 0x0000000f0b097223 */ /* 0x1c0fe2000000c010 */
[-CC-:B------:R-:W-:Y:S01]  /*1a70*/  FFMA.RM R10, R11, R15.reuse, R16.reuse ;  /* 0x0000000f0b0a7223 */ /* 0x180fe20000004010 */
[C---:B------:R-:W-:Y:S02]  /*1a80*/  ISETP.NE.AND P4, PT, R13.reuse, RZ, PT ;  /* 0x000000ff0d00720c */ /* 0x040fe40003f85270 */
[----:B------:R-:W-:Y:S02]  /*1a90*/  ISETP.NE.AND P1, PT, R13, RZ, PT ;  /* 0x000000ff0d00720c */ /* 0x000fe40003f25270 */
[----:B------:R-:W-:Y:S01]  /*1aa0*/  LOP3.LUT R12, R9, 0x7fffff, RZ, 0xc0, !PT ;  /* 0x007fffff090c7812 */ /* 0x000fe200078ec0ff */
[----:B------:R-:W-:Y:S01]  /*1ab0*/  FFMA.RP R9, R11, R15, R16 ;  /* 0x0000000f0b097223 */ /* 0x000fe20000008010 */
[----:B------:R-:W-:Y:S02]  /*1ac0*/  IADD3 R11, PT, PT, R13, 0x20, RZ ;  /* 0x000000200d0b7810 */ /* 0x000fe40007ffe0ff */
[----:B------:R-:W-:-:S02]  /*1ad0*/  LOP3.LUT R12, R12, 0x800000, RZ, 0xfc, !PT ;  /* 0x008000000c0c7812 */ /* 0x000fc400078efcff */
[----:B------:R-:W-:Y:S02]  /*1ae0*/  IADD3 R13, PT, PT, -R13, RZ, RZ ;  /* 0x000000ff0d0d7210 */ /* 0x000fe40007ffe1ff */
[----:B------:R-:W-:Y:S02]  /*1af0*/  SHF.L.U32 R11, R12, R11, RZ ;  /* 0x0000000b0c0b7219 */ /* 0x000fe400000006ff */
[----:B------:R-:W-:Y:S02]  /*1b00*/  FSETP.NEU.FTZ.AND P0, PT, R9, R10, PT ;  /* 0x0000000a0900720b */ /* 0x000fe40003f1d000 */
[----:B------:R-:W-:Y:S02]  /*1b10*/  SEL R9, R13, RZ, P4 ;  /* 0x000000ff0d097207 */ /* 0x000fe40002000000 */
[----:B------:R-:W-:Y:S02]  /*1b20*/  ISETP.NE.AND P1, PT, R11, RZ, P1 ;  /* 0x000000ff0b00720c */ /* 0x000fe40000f25270 */
[----:B------:R-:W-:-:S02]  /*1b30*/  SHF.R.U32.HI R9, RZ, R9, R12 ;  /* 0x00000009ff097219 */ /* 0x000fc4000001160c */
[----:B------:R-:W-:Y:S02]  /*1b40*/  PLOP3.LUT P0, PT, P0, P1, PT, 0xf8, 0x8f ;  /* 0x00000000008f781c */ /* 0x000fe40000703f70 */
[----:B------:R-:W-:Y:S02]  /*1b50*/  SHF.R.U32.HI R11, RZ, 0x1, R9 ;  /* 0x00000001ff0b7819 */ /* 0x000fe40000011609 */
[----:B------:R-:W-:-:S04]  /*1b60*/  SEL R10, RZ, 0x1, !P0 ;  /* 0x00000001ff0a7807 */ /* 0x000fc80004000000 */
[----:B------:R-:W-:-:S04]  /*1b70*/  LOP3.LUT R10, R10, 0x1, R11, 0xf8, !PT ;  /* 0x000000010a0a7812 */ /* 0x000fc800078ef80b */
[----:B------:R-:W-:-:S04]  /*1b80*/  LOP3.LUT R10, R10, R9, RZ, 0xc0, !PT ;  /* 0x000000090a0a7212 */ /* 0x000fc800078ec0ff */
[----:B------:R-:W-:-:S04]  /*1b90*/  IADD3 R11, PT, PT, R11, R10, RZ ;  /* 0x0000000a0b0b7210 */ /* 0x000fc80007ffe0ff */
[----:B------:R-:W-:Y:S01]  /*1ba0*/  LOP3.LUT R0, R11, R0, RZ, 0xfc, !PT ;  /* 0x000000000b007212 */ /* 0x000fe200078efcff */
[----:B------:R-:W-:Y:S06]  /*1bb0*/  BRA `(.L_x_27) ;  /* 0x0000000000107947 */ /* 0x000fec0003800000 */
.L_x_26:
[----:B------:R-:W-:-:S04]  /*1bc0*/  LOP3.LUT R0, R0, 0x80000000, RZ, 0xc0, !PT ;  /* 0x8000000000007812 */ /* 0x000fc800078ec0ff */
[----:B------:R-:W-:Y:S01]  /*1bd0*/  LOP3.LUT R0, R0, 0x7f800000, RZ, 0xfc, !PT ;  /* 0x7f80000000007812 */ /* 0x000fe200078efcff */
[----:B------:R-:W-:Y:S06]  /*1be0*/  BRA `(.L_x_27) ;  /* 0x0000000000047947 */ /* 0x000fec0003800000 */
.L_x_25:
[----:B------:R-:W-:-:S07]  /*1bf0*/  LEA R0, R9, R0, 0x17 ;  /* 0x0000000009007211 */ /* 0x000fce00078eb8ff */
.L_x_27:
[----:B------:R-:W-:Y:S05]  /*1c00*/  BSYNC.RECONVERGENT B3 ;  /* 0x0000000000037941 */ /* 0x000fea0003800200 */
.L_x_24:
[----:B------:R-:W-:Y:S05]  /*1c10*/  BRA `(.L_x_28) ;  /* 0x0000000000207947 */ /* 0x000fea0003800000 */
.L_x_23:
[----:B------:R-:W-:-:S04]  /*1c20*/  LOP3.LUT R0, R11, 0x80000000, R0, 0x48, !PT ;  /* 0x800000000b007812 */ /* 0x000fc800078e4800 */
[----:B------:R-:W-:Y:S01]  /*1c30*/  LOP3.LUT R0, R0, 0x7f800000, RZ, 0xfc, !PT ;  /* 0x7f80000000007812 */ /* 0x000fe200078efcff */
[----:B------:R-:W-:Y:S06]  /*1c40*/  BRA `(.L_x_28) ;  /* 0x0000000000147947 */ /* 0x000fec0003800000 */
.L_x_22:
[----:B------:R-:W-:Y:S01]  /*1c50*/  LOP3.LUT R0, R11, 0x80000000, R0, 0x48, !PT ;  /* 0x800000000b007812 */ /* 0x000fe200078e4800 */
[----:B------:R-:W-:Y:S06]  /*1c60*/  BRA `(.L_x_28) ;  /* 0x00000000000c7947 */ /* 0x000fec0003800000 */
.L_x_21:
[----:B------:R-:W0:Y:S01]  /*1c70*/  MUFU.RSQ R0, -QNAN ;  /* 0xffc0000000007908 */ /* 0x000e220000001400 */
[----:B------:R-:W-:Y:S05]  /*1c80*/  BRA `(.L_x_28) ;  /* 0x0000000000047947 */ /* 0x000fea0003800000 */
.L_x_20:
[----:B------:R-:W-:-:S07]  /*1c90*/  FADD.FTZ R0, R0, R3 ;  /* 0x0000000300007221 */ /* 0x000fce0000010000 */
.L_x_28:
[----:B------:R-:W-:Y:S05]  /*1ca0*/  BSYNC.RECONVERGENT B2 ;  /* 0x0000000000027941 */ /* 0x000fea0003800200 */
.L_x_18:
[----:B------:R-:W-:-:S04]  /*1cb0*/  HFMA2 R9, -RZ, RZ, 0, 0 ;  /* 0x00000000ff097431 */ /* 0x000fc800000001ff */
[----:B0-----:R-:W-:Y:S05]  /*1cc0*/  RET.REL.NODEC R8 `(_Z11get_averagePfS_ii) ;  /* 0xffffffe008cc7950 */ /* 0x001fea0003c3ffff */
.L_x_29:
[----:B------:R-:W-:-:S00]  /*1cd0*/  BRA `(.L_x_29) ;  /* 0xfffffffc00fc7947 */ /* 0x000fc0000383ffff */
[----:B------:R-:W-:-:S00]  /*1ce0*/  NOP ;  /* 0x0000000000007918 */ /* 0x000fc00000000000 */
        /* <DEDUP_REMOVED lines=9> */
.L_x_30:


//--------------------- .nv.shared.reserved.0     --------------------------
	.section	.nv.shared.reserved.0,"aw",@nobits
	.weak		__nv_reservedSMEM_offset_0_alias
	.size		__nv_reservedSMEM_offset_0_alias, 0, 64
	.other		__nv_reservedSMEM_offset_0_alias,@"STO_CUDA_RESERVED_SHARED STV_DEFAULT"
__nv_reservedSMEM_offset_0_alias:
	.zero		0
	.zero		64


//--------------------- .nv.constant0._Z11get_averagePfS_ii --------------------------
	.section	.nv.constant0._Z11get_averagePfS_ii,"a",@progbits
	.sectionflags	@""
	.align	4
.nv.constant0._Z11get_averagePfS_ii:
	.zero		920


//--------------------- SYMBOLS --------------------------

	.type		.nv.reservedSmem.offset0,@object
	.size		.nv.reservedSmem.offset0,0x4
